//
// Generated by NVIDIA NVVM Compiler
//
// Compiler Build ID: CL-36424714
// Cuda compilation tools, release 13.0, V13.0.88
// Based on NVVM 20.0.0
//

.version 9.0
.target sm_100
.address_size 64

	// .globl	_Z6updatePfS_S_ii
// _ZZ6updatePfS_S_iiE10tempnewval has been demoted
// _ZZ6updatePfS_S_iiE10tempvalues has been demoted
// _ZZ6updatePfS_S_iiE10tempoldval has been demoted

.visible .entry _Z6updatePfS_S_ii(
	.param .u64 .ptr .align 1 _Z6updatePfS_S_ii_param_0,
	.param .u64 .ptr .align 1 _Z6updatePfS_S_ii_param_1,
	.param .u64 .ptr .align 1 _Z6updatePfS_S_ii_param_2,
	.param .u32 _Z6updatePfS_S_ii_param_3,
	.param .u32 _Z6updatePfS_S_ii_param_4
)
{
	.reg .pred 	%p<17>;
	.reg .b32 	%r<26>;
	.reg .b32 	%f<28>;
	.reg .b64 	%rd<10>;
	.reg .b64 	%fd<30>;
	// demoted variable
	.shared .align 4 .b8 _ZZ6updatePfS_S_iiE10tempnewval[2048];
	// demoted variable
	.shared .align 4 .b8 _ZZ6updatePfS_S_iiE10tempvalues[2048];
	// demoted variable
	.shared .align 4 .b8 _ZZ6updatePfS_S_iiE10tempoldval[2048];
	ld.param.u64 	%rd2, [_Z6updatePfS_S_ii_param_0];
	ld.param.u64 	%rd3, [_Z6updatePfS_S_ii_param_1];
	ld.param.u32 	%r13, [_Z6updatePfS_S_ii_param_3];
	ld.param.u32 	%r14, [_Z6updatePfS_S_ii_param_4];
	cvta.to.global.u64 	%rd1, %rd3;
	mov.u32 	%r15, %ctaid.x;
	mov.u32 	%r16, %ntid.x;
	mov.u32 	%r1, %tid.x;
	mad.lo.s32 	%r2, %r15, %r16, %r1;
	setp.gt.s32 	%p3, %r2, 0;
	setp.le.s32 	%p4, %r2, %r13;
	and.pred  	%p1, %p3, %p4;
	shl.b32 	%r17, %r1, 2;
	mov.u32 	%r18, _ZZ6updatePfS_S_iiE10tempvalues;
	add.s32 	%r3, %r18, %r17;
	mov.u32 	%r19, _ZZ6updatePfS_S_iiE10tempoldval;
	add.s32 	%r4, %r19, %r17;
	not.pred 	%p5, %p1;
	@%p5 bra 	$L__BB0_2;
	cvta.to.global.u64 	%rd4, %rd2;
	mul.wide.u32 	%rd5, %r2, 4;
	add.s64 	%rd6, %rd1, %rd5;
	ld.global.f32 	%f13, [%rd6];
	st.shared.f32 	[%r3], %f13;
	add.s64 	%rd7, %rd4, %rd5;
	ld.global.f32 	%f14, [%rd7];
	st.shared.f32 	[%r4], %f14;
$L__BB0_2:
	setp.lt.s32 	%p6, %r14, 1;
	@%p6 bra 	$L__BB0_25;
	setp.eq.s32 	%p7, %r2, 1;
	setp.eq.s32 	%p8, %r2, %r13;
	or.pred  	%p2, %p7, %p8;
	mov.u32 	%r21, _ZZ6updatePfS_S_iiE10tempnewval;
	add.s32 	%r5, %r21, %r17;
	and.b32  	%r6, %r14, 3;
	setp.lt.u32 	%p9, %r14, 4;
	@%p9 bra 	$L__BB0_17;
	and.b32  	%r22, %r14, 2147483644;
	neg.s32 	%r24, %r22;
	not.pred 	%p11, %p2;
$L__BB0_5:
	@%p5 bra 	$L__BB0_16;
	@%p11 bra 	$L__BB0_8;
	ld.shared.f32 	%f23, [%r3];
	mov.f64 	%fd28, 0d0000000000000000;
	bra.uni 	$L__BB0_9;
$L__BB0_8:
	ld.shared.f32 	%f23, [%r3];
	cvt.f64.f32 	%fd5, %f23;
	add.f64 	%fd6, %fd5, %fd5;
	ld.shared.f32 	%f15, [%r4];
	cvt.f64.f32 	%fd7, %f15;
	sub.f64 	%fd8, %fd6, %fd7;
	fma.rn.f64 	%fd9, %fd5, 0dBFC70A3D80000000, %fd8;
	cvt.rn.f32.f64 	%f16, %fd9;
	cvt.f64.f32 	%fd28, %f16;
$L__BB0_9:
	mov.f64 	%fd29, 0d0000000000000000;
	@%p2 bra 	$L__BB0_11;
	add.f64 	%fd12, %fd28, %fd28;
	cvt.f64.f32 	%fd13, %f23;
	sub.f64 	%fd14, %fd12, %fd13;
	fma.rn.f64 	%fd15, %fd28, 0dBFC70A3D80000000, %fd14;
	cvt.rn.f32.f64 	%f17, %fd15;
	cvt.f64.f32 	%fd29, %f17;
$L__BB0_11:
	mov.f32 	%f24, 0f00000000;
	@%p2 bra 	$L__BB0_13;
	add.f64 	%fd16, %fd29, %fd29;
	sub.f64 	%fd17, %fd16, %fd28;
	fma.rn.f64 	%fd18, %fd29, 0dBFC70A3D80000000, %fd17;
	cvt.rn.f32.f64 	%f24, %fd18;
$L__BB0_13:
	mov.f32 	%f25, 0f00000000;
	@%p2 bra 	$L__BB0_15;
	cvt.f64.f32 	%fd19, %f24;
	add.f64 	%fd20, %fd19, %fd19;
	sub.f64 	%fd21, %fd20, %fd29;
	fma.rn.f64 	%fd22, %fd19, 0dBFC70A3D80000000, %fd21;
	cvt.rn.f32.f64 	%f25, %fd22;
$L__BB0_15:
	st.shared.f32 	[%r5], %f25;
	st.shared.f32 	[%r4], %f24;
	st.shared.f32 	[%r3], %f25;
$L__BB0_16:
	add.s32 	%r24, %r24, 4;
	setp.ne.s32 	%p12, %r24, 0;
	@%p12 bra 	$L__BB0_5;
$L__BB0_17:
	setp.eq.s32 	%p13, %r6, 0;
	@%p13 bra 	$L__BB0_25;
	neg.s32 	%r25, %r6;
$L__BB0_19:
	.pragma "nounroll";
	@%p5 bra 	$L__BB0_24;
	@%p2 bra 	$L__BB0_22;
	ld.shared.f32 	%f27, [%r3];
	cvt.f64.f32 	%fd23, %f27;
	add.f64 	%fd24, %fd23, %fd23;
	ld.shared.f32 	%f20, [%r4];
	cvt.f64.f32 	%fd25, %f20;
	sub.f64 	%fd26, %fd24, %fd25;
	fma.rn.f64 	%fd27, %fd23, 0dBFC70A3D80000000, %fd26;
	cvt.rn.f32.f64 	%f26, %fd27;
	st.shared.f32 	[%r5], %f26;
	bra.uni 	$L__BB0_23;
$L__BB0_22:
	mov.b32 	%r23, 0;
	st.shared.u32 	[%r5], %r23;
	ld.shared.f32 	%f27, [%r3];
	mov.f32 	%f26, 0f00000000;
$L__BB0_23:
	st.shared.f32 	[%r4], %f27;
	st.shared.f32 	[%r3], %f26;
$L__BB0_24:
	add.s32 	%r25, %r25, 1;
	setp.ne.s32 	%p15, %r25, 0;
	@%p15 bra 	$L__BB0_19;
$L__BB0_25:
	@%p5 bra 	$L__BB0_27;
	ld.shared.f32 	%f22, [%r3];
	mul.wide.u32 	%rd8, %r2, 4;
	add.s64 	%rd9, %rd1, %rd8;
	st.global.f32 	[%rd9], %f22;
$L__BB0_27:
	ret;

}


// ===== COMPILED SASS (sm_100) =====

	.target	sm_100

	.elftype	@"ET_EXEC"


//--------------------- .note.nv.tkinfo           --------------------------
	.section	.note.nv.tkinfo,"",@"SHT_NOTE"
	.sectionflags	@"SHF_NOTE_NV_TKINFO"
	.tkinfo
        /*0018*/ 	.word	0x00000002
        /*0030*/ 	.string	""
        /*0030*/ 	.string	"ptxas"
        /*0030*/ 	.string	"Cuda compilation tools, release 13.0, V13.0.88"
        /*0030*/ 	.string	"Build cuda_13.0.r13.0/compiler.36424714_0"
        /*0030*/ 	.string	"-arch sm_100 -m 64 "



//--------------------- .note.nv.cuinfo           --------------------------
	.section	.note.nv.cuinfo,"",@"SHT_NOTE"
	.sectionflags	@"SHF_NOTE_NV_CUINFO"
        /*0018*/ 	.short	0x0002
        /*001a*/ 	.short	0x0064
        /*001c*/ 	.short	0x0082
	.zero		2


//--------------------- .nv.info                  --------------------------
	.section	.nv.info,"",@"SHT_CUDA_INFO"
	.align	4


	//----- nvinfo : EIATTR_REGCOUNT
	.align		4
        /*0000*/ 	.byte	0x04, 0x2f
        /*0002*/ 	.short	(.L_1 - .L_0)
	.align		4
.L_0:
        /*0004*/ 	.word	index@(_Z6updatePfS_S_ii)
        /*0008*/ 	.word	0x00000013


	//----- nvinfo : EIATTR_FRAME_SIZE
	.align		4
.L_1:
        /*000c*/ 	.byte	0x04, 0x11
        /*000e*/ 	.short	(.L_3 - .L_2)
	.align		4
.L_2:
        /*0010*/ 	.word	index@(_Z6updatePfS_S_ii)
        /*0014*/ 	.word	0x00000000


	//----- nvinfo : EIATTR_MIN_STACK_SIZE
	.align		4
.L_3:
        /*0018*/ 	.byte	0x04, 0x12
        /*001a*/ 	.short	(.L_5 - .L_4)
	.align		4
.L_4:
        /*001c*/ 	.word	index@(_Z6updatePfS_S_ii)
        /*0020*/ 	.word	0x00000000
.L_5:


//--------------------- .nv.compat                --------------------------
	.section	.nv.compat,"",@"SHT_CUDA_COMPAT_INFO"
	.align	4
        /*0000*/ 	.byte	0x02, 0x09, 0x00, 0x00, 0x02, 0x02, 0x01, 0x00, 0x02, 0x05, 0x05, 0x00, 0x03, 0x07, 0x01, 0x01
        /*0010*/ 	.byte	0x02, 0x03, 0x00, 0x00, 0x02, 0x06, 0x01, 0x00, 0x04, 0x0b, 0x08, 0x00, 0x01, 0x00, 0x00, 0x00
        /*0020*/ 	.byte	0x00, 0x00, 0x00, 0x00


//--------------------- .nv.info._Z6updatePfS_S_ii --------------------------
	.section	.nv.info._Z6updatePfS_S_ii,"",@"SHT_CUDA_INFO"
	.sectionflags	@""
	.align	4


	//----- nvinfo : EIATTR_CUDA_API_VERSION
	.align		4
        /*0000*/ 	.byte	0x04, 0x37
        /*0002*/ 	.short	(.L_7 - .L_6)
.L_6:
        /*0004*/ 	.word	0x00000082


	//----- nvinfo : EIATTR_KPARAM_INFO
	.align		4
.L_7:
        /*0008*/ 	.byte	0x04, 0x17
        /*000a*/ 	.short	(.L_9 - .L_8)
.L_8:
        /*000c*/ 	.word	0x00000000
        /*0010*/ 	.short	0x0004
        /*0012*/ 	.short	0x001c
        /*0014*/ 	.byte	0x00, 0xf0, 0x11, 0x00


	//----- nvinfo : EIATTR_KPARAM_INFO
	.align		4
.L_9:
        /*0018*/ 	.byte	0x04, 0x17
        /*001a*/ 	.short	(.L_11 - .L_10)
.L_10:
        /*001c*/ 	.word	0x00000000
        /*0020*/ 	.short	0x0003
        /*0022*/ 	.short	0x0018
        /*0024*/ 	.byte	0x00, 0xf0, 0x11, 0x00


	//----- nvinfo : EIATTR_KPARAM_INFO
	.align		4
.L_11:
        /*0028*/ 	.byte	0x04, 0x17
        /*002a*/ 	.short	(.L_13 - .L_12)
.L_12:
        /*002c*/ 	.word	0x00000000
        /*0030*/ 	.short	0x0002
        /*0032*/ 	.short	0x0010
        /*0034*/ 	.byte	0x00, 0xf5, 0x21, 0x00


	//----- nvinfo : EIATTR_KPARAM_INFO
	.align		4
.L_13:
        /*0038*/ 	.byte	0x04, 0x17
        /*003a*/ 	.short	(.L_15 - .L_14)
.L_14:
        /*003c*/ 	.word	0x00000000
        /*0040*/ 	.short	0x0001
        /*0042*/ 	.short	0x0008
        /*0044*/ 	.byte	0x00, 0xf5, 0x21, 0x00


	//----- nvinfo : EIATTR_KPARAM_INFO
	.align		4
.L_15:
        /*0048*/ 	.byte	0x04, 0x17
        /*004a*/ 	.short	(.L_17 - .L_16)
.L_16:
        /*004c*/ 	.word	0x00000000
        /*0050*/ 	.short	0x0000
        /*0052*/ 	.short	0x0000
        /*0054*/ 	.byte	0x00, 0xf5, 0x21, 0x00


	//----- nvinfo : EIATTR_SPARSE_MMA_MASK
	.align		4
.L_17:
        /*0058*/ 	.byte	0x03, 0x50
        /*005a*/ 	.short	0x0000


	//----- nvinfo : EIATTR_MAXREG_COUNT
	.align		4
        /*005c*/ 	.byte	0x03, 0x1b
        /*005e*/ 	.short	0x00ff


	//----- nvinfo : EIATTR_MERCURY_ISA_VERSION
	.align		4
        /*0060*/ 	.byte	0x03, 0x5f
        /*0062*/ 	.short	0x0101


	//----- nvinfo : EIATTR_VRC_CTA_INIT_COUNT
	.align		4
        /*0064*/ 	.byte	0x02, 0x4a
	.zero		1
	.zero		1


	//----- nvinfo : EIATTR_EXIT_INSTR_OFFSETS
	.align		4
        /*0068*/ 	.byte	0x04, 0x1c
        /*006a*/ 	.short	(.L_19 - .L_18)


	//   ....[0]....
.L_18:
        /*006c*/ 	.word	0x00000730


	//   ....[1]....
        /*0070*/ 	.word	0x00000780


	//----- nvinfo : EIATTR_CRS_STACK_SIZE
	.align		4
.L_19:
        /*0074*/ 	.byte	0x04, 0x1e
        /*0076*/ 	.short	(.L_21 - .L_20)
.L_20:
        /*0078*/ 	.word	0x00000000


	//----- nvinfo : EIATTR_CBANK_PARAM_SIZE
	.align		4
.L_21:
        /*007c*/ 	.byte	0x03, 0x19
        /*007e*/ 	.short	0x0020


	//----- nvinfo : EIATTR_PARAM_CBANK
	.align		4
        /*0080*/ 	.byte	0x04, 0x0a
        /*0082*/ 	.short	(.L_23 - .L_22)
	.align		4
.L_22:
        /*0084*/ 	.word	index@(.nv.constant0._Z6updatePfS_S_ii)
        /*0088*/ 	.short	0x0380
        /*008a*/ 	.short	0x0020


	//----- nvinfo : EIATTR_SW_WAR
	.align		4
.L_23:
        /*008c*/ 	.byte	0x04, 0x36
        /*008e*/ 	.short	(.L_25 - .L_24)
.L_24:
        /*0090*/ 	.word	0x00000008
.L_25:


//--------------------- .nv.callgraph             --------------------------
	.section	.nv.callgraph,"",@"SHT_CUDA_CALLGRAPH"
	.align	4
	.sectionentsize	8
	.align		4
        /*0000*/ 	.word	0x00000000
	.align		4
        /*0004*/ 	.word	0xffffffff
	.align		4
        /*0008*/ 	.word	0x00000000
	.align		4
        /*000c*/ 	.word	0xfffffffe
	.align		4
        /*0010*/ 	.word	0x00000000
	.align		4
        /*0014*/ 	.word	0xfffffffd
	.align		4
        /*0018*/ 	.word	0x00000000
	.align		4
        /*001c*/ 	.word	0xfffffffc


//--------------------- .text._Z6updatePfS_S_ii   --------------------------
	.section	.text._Z6updatePfS_S_ii,"ax",@progbits
	.align	128
        .global         _Z6updatePfS_S_ii
        .type           _Z6updatePfS_S_ii,@function
        .size           _Z6updatePfS_S_ii,(.L_x_14 - _Z6updatePfS_S_ii)
        .other          _Z6updatePfS_S_ii,@"STO_CUDA_ENTRY STV_DEFAULT"
_Z6updatePfS_S_ii:
.text._Z6updatePfS_S_ii:
[----:B------:R-:W-:Y:S01]  /*0000*/  LDC R1, c[0x0][0x37c] ;  /* 0x0000df00ff017b82 */ /* 0x000fe20000000800 */
[----:B------:R-:W0:Y:S07]  /*0010*/  S2R R9, SR_TID.X ;  /* 0x0000000000097919 */ /* 0x000e2e0000002100 */
[----:B------:R-:W0:Y:S01]  /*0020*/  S2UR UR4, SR_CTAID.X ;  /* 0x00000000000479c3 */ /* 0x000e220000002500 */
[----:B------:R-:W1:Y:S01]  /*0030*/  LDCU UR9, c[0x0][0x398] ;  /* 0x00007300ff0977ac */ /* 0x000e620008000800 */
[----:B------:R-:W2:Y:S06]  /*0040*/  LDCU.64 UR10, c[0x0][0x358] ;  /* 0x00006b00ff0a77ac */ /* 0x000eac0008000a00 */
[----:B------:R-:W0:Y:S01]  /*0050*/  LDC R0, c[0x0][0x360] ;  /* 0x0000d800ff007b82 */ /* 0x000e220000000800 */
[----:B------:R-:W3:Y:S07]  /*0060*/  LDCU UR8, c[0x0][0x39c] ;  /* 0x00007380ff0877ac */ /* 0x000eee0008000800 */
[----:B------:R-:W4:Y:S08]  /*0070*/  LDC.64 R4, c[0x0][0x388] ;  /* 0x0000e200ff047b82 */ /* 0x000f300000000a00 */
[----:B------:R-:W5:Y:S01]  /*0080*/  LDC.64 R6, c[0x0][0x380] ;  /* 0x0000e000ff067b82 */ /* 0x000f620000000a00 */
[----:B0-----:R-:W-:-:S05]  /*0090*/  IMAD R0, R0, UR4, R9 ;  /* 0x0000000400007c24 */ /* 0x001fca000f8e0209 */
[----:B-1----:R-:W-:-:S04]  /*00a0*/  ISETP.GT.AND P0, PT, R0, UR9, PT ;  /* 0x0000000900007c0c */ /* 0x002fc8000bf04270 */
[----:B------:R-:W-:-:S13]  /*00b0*/  ISETP.GT.AND P0, PT, R0, RZ, !P0 ;  /* 0x000000ff0000720c */ /* 0x000fda0004704270 */
[----:B----4-:R-:W-:-:S04]  /*00c0*/  @P0 IMAD.WIDE.U32 R4, R0, 0x4, R4 ;  /* 0x0000000400040825 */ /* 0x010fc800078e0004 */
[----:B-----5:R-:W-:Y:S02]  /*00d0*/  @P0 IMAD.WIDE.U32 R6, R0, 0x4, R6 ;  /* 0x0000000400060825 */ /* 0x020fe400078e0006 */
[----:B--2---:R-:W2:Y:S04]  /*00e0*/  @P0 LDG.E R5, desc[UR10][R4.64] ;  /* 0x0000000a04050981 */ /* 0x004ea8000c1e1900 */
[----:B------:R-:W4:Y:S01]  /*00f0*/  @P0 LDG.E R6, desc[UR10][R6.64] ;  /* 0x0000000a06060981 */ /* 0x000f22000c1e1900 */
[----:B------:R-:W0:Y:S01]  /*0100*/  S2UR UR7, SR_CgaCtaId ;  /* 0x00000000000779c3 */ /* 0x000e220000008800 */
[----:B------:R-:W-:Y:S01]  /*0110*/  UMOV UR4, 0x400 ;  /* 0x0000040000047882 */ /* 0x000fe20000000000 */
[----:B---3--:R-:W-:Y:S02]  /*0120*/  UISETP.GE.AND UP0, UPT, UR8, 0x1, UPT ;  /* 0x000000010800788c */ /* 0x008fe4000bf06270 */
[----:B------:R-:W-:-:S02]  /*0130*/  UIADD3 UR5, UPT, UPT, UR4, 0x800, URZ ;  /* 0x0000080004057890 */ /* 0x000fc4000fffe0ff */
[----:B------:R-:W-:Y:S02]  /*0140*/  UIADD3 UR6, UPT, UPT, UR4, 0x1000, URZ ;  /* 0x0000100004067890 */ /* 0x000fe4000fffe0ff */
[----:B0-----:R-:W-:Y:S02]  /*0150*/  ULEA UR5, UR7, UR5, 0x18 ;  /* 0x0000000507057291 */ /* 0x001fe4000f8ec0ff */
[----:B------:R-:W-:-:S04]  /*0160*/  ULEA UR6, UR7, UR6, 0x18 ;  /* 0x0000000607067291 */ /* 0x000fc8000f8ec0ff */
[C---:B------:R-:W-:Y:S02]  /*0170*/  LEA R2, R9.reuse, UR5, 0x2 ;  /* 0x0000000509027c11 */ /* 0x040fe4000f8e10ff */
[----:B------:R-:W-:-:S03]  /*0180*/  LEA R3, R9, UR6, 0x2 ;  /* 0x0000000609037c11 */ /* 0x000fc6000f8e10ff */
[----:B--2---:R0:W-:Y:S04]  /*0190*/  @P0 STS [R2], R5 ;  /* 0x0000000502000388 */ /* 0x0041e80000000800 */
[----:B----4-:R0:W-:Y:S01]  /*01a0*/  @P0 STS [R3], R6 ;  /* 0x0000000603000388 */ /* 0x0101e20000000800 */
[----:B------:R-:W-:Y:S05]  /*01b0*/  BRA.U !UP0, `(.L_x_0) ;  /* 0x00000005085c7547 */ /* 0x000fea000b800000 */
[----:B------:R-:W-:Y:S01]  /*01c0*/  UISETP.GE.U32.AND UP0, UPT, UR8, 0x4, UPT ;  /* 0x000000040800788c */ /* 0x000fe2000bf06070 */
[C---:B------:R-:W-:Y:S01]  /*01d0*/  ISETP.NE.AND P1, PT, R0.reuse, UR9, PT ;  /* 0x0000000900007c0c */ /* 0x040fe2000bf25270 */
[----:B------:R-:W-:Y:S02]  /*01e0*/  ULEA UR4, UR7, UR4, 0x18 ;  /* 0x0000000407047291 */ /* 0x000fe4000f8ec0ff */
[----:B------:R-:W-:Y:S01]  /*01f0*/  ULOP3.LUT UR5, UR8, 0x3, URZ, 0xc0, !UPT ;  /* 0x0000000308057892 */ /* 0x000fe2000f8ec0ff */
[----:B------:R-:W-:-:S03]  /*0200*/  ISETP.EQ.OR P1, PT, R0, 0x1, !P1 ;  /* 0x000000010000780c */ /* 0x000fc60004f22670 */
[----:B------:R-:W-:Y:S01]  /*0210*/  LEA R4, R9, UR4, 0x2 ;  /* 0x0000000409047c11 */ /* 0x000fe2000f8e10ff */
[----:B------:R-:W-:Y:S09]  /*0220*/  BRA.U !UP0, `(.L_x_1) ;  /* 0x0000000108cc7547 */ /* 0x000ff2000b800000 */
[----:B------:R-:W-:-:S04]  /*0230*/  ULOP3.LUT UR4, UR8, 0x7ffffffc, URZ, 0xc0, !UPT ;  /* 0x7ffffffc08047892 */ /* 0x000fc8000f8ec0ff */
[----:B------:R-:W-:-:S12]  /*0240*/  UIADD3 UR4, UPT, UPT, -UR4, URZ, URZ ;  /* 0x000000ff04047290 */ /* 0x000fd8000fffe1ff */
.L_x_6:
[----:B------:R-:W-:Y:S01]  /*0250*/  UIADD3 UR4, UPT, UPT, UR4, 0x4, URZ ;  /* 0x0000000404047890 */ /* 0x000fe2000fffe0ff */
[----:B------:R-:W-:Y:S03]  /*0260*/  BSSY.RECONVERGENT B0, `(.L_x_2) ;  /* 0x000002e000007945 */ /* 0x000fe60003800200 */
[----:B------:R-:W-:Y:S01]  /*0270*/  UISETP.NE.AND UP0, UPT, UR4, URZ, UPT ;  /* 0x000000ff0400728c */ /* 0x000fe2000bf05270 */
[----:B-1----:R-:W-:Y:S10]  /*0280*/  @!P0 BRA `(.L_x_3) ;  /* 0x0000000000ac8947 */ /* 0x002ff40003800000 */
[----:B0-----:R0:W1:Y:S01]  /*0290*/  @P1 LDS R5, [R2] ;  /* 0x0000000002051984 */ /* 0x0010620000000800 */
[----:B------:R-:W-:Y:S01]  /*02a0*/  BSSY.RECONVERGENT B1, `(.L_x_4) ;  /* 0x000000e000017945 */ /* 0x000fe20003800200 */
[----:B------:R-:W-:-:S03]  /*02b0*/  @P1 CS2R R6, SRZ ;  /* 0x0000000000061805 */ /* 0x000fc6000001ff00 */
[----:B------:R-:W-:Y:S05]  /*02c0*/  @P1 BRA `(.L_x_5) ;  /* 0x00000000002c1947 */ /* 0x000fea0003800000 */
[----:B-1----:R-:W1:Y:S01]  /*02d0*/  LDS R5, [R2] ;  /* 0x0000000002057984 */ /* 0x002e620000000800 */
[----:B------:R-:W-:Y:S01]  /*02e0*/  UMOV UR6, 0x80000000 ;  /* 0x8000000000067882 */ /* 0x000fe20000000000 */
[----:B------:R-:W-:Y:S02]  /*02f0*/  UMOV UR7, 0x3fc70a3d ;  /* 0x3fc70a3d00077882 */ /* 0x000fe40000000000 */
[----:B------:R-:W2:Y:S01]  /*0300*/  LDS R10, [R3] ;  /* 0x00000000030a7984 */ /* 0x000ea20000000800 */
[----:B-1----:R-:W1:Y:S08]  /*0310*/  F2F.F64.F32 R6, R5 ;  /* 0x0000000500067310 */ /* 0x002e700000201800 */
[----:B--2---:R-:W2:Y:S01]  /*0320*/  F2F.F64.F32 R10, R10 ;  /* 0x0000000a000a7310 */ /* 0x004ea20000201800 */
[----:B-1----:R-:W-:-:S08]  /*0330*/  DADD R8, R6, R6 ;  /* 0x0000000006087229 */ /* 0x002fd00000000006 */
[----:B--2---:R-:W-:-:S08]  /*0340*/  DADD R8, R8, -R10 ;  /* 0x0000000008087229 */ /* 0x004fd0000000080a */
[----:B------:R-:W-:-:S10]  /*0350*/  DFMA R8, R6, -UR6, R8 ;  /* 0x8000000606087c2b */ /* 0x000fd40008000008 */
[----:B------:R-:W1:Y:S08]  /*0360*/  F2F.F32.F64 R8, R8 ;  /* 0x0000000800087310 */ /* 0x000e700000301000 */
[----:B-1----:R2:W3:Y:S02]  /*0370*/  F2F.F64.F32 R6, R8 ;  /* 0x0000000800067310 */ /* 0x0024e40000201800 */
.L_x_5:
[----:B------:R-:W-:Y:S05]  /*0380*/  BSYNC.RECONVERGENT B1 ;  /* 0x0000000000017941 */ /* 0x000fea0003800200 */
.L_x_4:
[----:B-1----:R1:W4:Y:S01]  /*0390*/  @!P1 F2F.F64.F32 R10, R5 ;  /* 0x00000005000a9310 */ /* 0x0023220000201800 */
[----:B--23--:R-:W-:Y:S01]  /*03a0*/  @!P1 DADD R8, R6, R6 ;  /* 0x0000000006089229 */ /* 0x00cfe20000000006 */
[----:B------:R-:W-:Y:S02]  /*03b0*/  IMAD.MOV.U32 R16, RZ, RZ, RZ ;  /* 0x000000ffff107224 */ /* 0x000fe400078e00ff */
[----:B-1----:R-:W-:-:S05]  /*03c0*/  IMAD.MOV.U32 R5, RZ, RZ, RZ ;  /* 0x000000ffff057224 */ /* 0x002fca00078e00ff */
[----:B----4-:R-:W-:Y:S01]  /*03d0*/  @!P1 DADD R8, R8, -R10 ;  /* 0x0000000008089229 */ /* 0x010fe2000000080a */
[----:B------:R-:W-:Y:S02]  /*03e0*/  @!P1 IMAD.MOV.U32 R10, RZ, RZ, -0x80000000 ;  /* 0x80000000ff0a9424 */ /* 0x000fe400078e00ff */
[----:B------:R-:W-:-:S06]  /*03f0*/  @!P1 IMAD.MOV.U32 R11, RZ, RZ, 0x3fc70a3d ;  /* 0x3fc70a3dff0b9424 */ /* 0x000fcc00078e00ff */
[----:B------:R-:W-:Y:S01]  /*0400*/  @!P1 DFMA R10, R6, -R10, R8 ;  /* 0x8000000a060a922b */ /* 0x000fe20000000008 */
[----:B------:R-:W-:-:S09]  /*0410*/  CS2R R8, SRZ ;  /* 0x0000000000087805 */ /* 0x000fd2000001ff00 */
[----:B------:R-:W1:Y:S08]  /*0420*/  @!P1 F2F.F32.F64 R10, R10 ;  /* 0x0000000a000a9310 */ /* 0x000e700000301000 */
[----:B-1----:R-:W1:Y:S02]  /*0430*/  @!P1 F2F.F64.F32 R8, R10 ;  /* 0x0000000a00089310 */ /* 0x002e640000201800 */
[----:B-1----:R-:W-:-:S08]  /*0440*/  @!P1 DADD R12, R8, R8 ;  /* 0x00000000080c9229 */ /* 0x002fd00000000008 */
[----:B------:R-:W-:Y:S01]  /*0450*/  @!P1 DADD R12, R12, -R6 ;  /* 0x000000000c0c9229 */ /* 0x000fe20000000806 */
[----:B------:R-:W-:Y:S01]  /*0460*/  @!P1 IMAD.MOV.U32 R6, RZ, RZ, -0x80000000 ;  /* 0x80000000ff069424 */ /* 0x000fe200078e00ff */
[----:B------:R-:W-:-:S06]  /*0470*/  @!P1 MOV R7, 0x3fc70a3d ;  /* 0x3fc70a3d00079802 */ /* 0x000fcc0000000f00 */
[----:B------:R-:W-:-:S06]  /*0480*/  @!P1 DFMA R12, R8, -R6, R12 ;  /* 0x80000006080c922b */ /* 0x000fcc000000000c */
[----:B------:R-:W1:Y:S08]  /*0490*/  @!P1 F2F.F32.F64 R16, R12 ;  /* 0x0000000c00109310 */ /* 0x000e700000301000 */
[----:B-1----:R-:W1:Y:S02]  /*04a0*/  @!P1 F2F.F64.F32 R6, R16 ;  /* 0x0000001000069310 */ /* 0x002e640000201800 */
[----:B-1----:R-:W-:-:S08]  /*04b0*/  @!P1 DADD R14, R6, R6 ;  /* 0x00000000060e9229 */ /* 0x002fd00000000006 */
[----:B------:R-:W-:Y:S01]  /*04c0*/  @!P1 DADD R14, R14, -R8 ;  /* 0x000000000e0e9229 */ /* 0x000fe20000000808 */
[----:B------:R-:W-:Y:S01]  /*04d0*/  @!P1 IMAD.MOV.U32 R8, RZ, RZ, -0x80000000 ;  /* 0x80000000ff089424 */ /* 0x000fe200078e00ff */
[----:B------:R-:W-:-:S06]  /*04e0*/  @!P1 MOV R9, 0x3fc70a3d ;  /* 0x3fc70a3d00099802 */ /* 0x000fcc0000000f00 */
[----:B------:R-:W-:-:S06]  /*04f0*/  @!P1 DFMA R14, R6, -R8, R14 ;  /* 0x80000008060e922b */ /* 0x000fcc000000000e */
[----:B------:R-:W1:Y:S02]  /*0500*/  @!P1 F2F.F32.F64 R5, R14 ;  /* 0x0000000e00059310 */ /* 0x000e640000301000 */
[----:B-1----:R1:W-:Y:S04]  /*0510*/  STS [R4], R5 ;  /* 0x0000000504007388 */ /* 0x0023e80000000800 */
[----:B------:R1:W-:Y:S04]  /*0520*/  STS [R3], R16 ;  /* 0x0000001003007388 */ /* 0x0003e80000000800 */
[----:B------:R1:W-:Y:S02]  /*0530*/  STS [R2], R5 ;  /* 0x0000000502007388 */ /* 0x0003e40000000800 */
.L_x_3:
[----:B------:R-:W-:Y:S05]  /*0540*/  BSYNC.RECONVERGENT B0 ;  /* 0x0000000000007941 */ /* 0x000fea0003800200 */
.L_x_2:
[----:B------:R-:W-:Y:S05]  /*0550*/  BRA.U UP0, `(.L_x_6) ;  /* 0xfffffffd003c7547 */ /* 0x000fea000b83ffff */
.L_x_1:
[----:B------:R-:W-:-:S09]  /*0560*/  UISETP.NE.AND UP0, UPT, UR5, URZ, UPT ;  /* 0x000000ff0500728c */ /* 0x000fd2000bf05270 */
[----:B------:R-:W-:Y:S05]  /*0570*/  BRA.U !UP0, `(.L_x_0) ;  /* 0x00000001086c7547 */ /* 0x000fea000b800000 */
[----:B------:R-:W-:-:S12]  /*0580*/  UIADD3 UR4, UPT, UPT, -UR5, URZ, URZ ;  /* 0x000000ff05047290 */ /* 0x000fd8000fffe1ff */
.L_x_12:
[----:B------:R-:W-:Y:S01]  /*0590*/  UIADD3 UR4, UPT, UPT, UR4, 0x1, URZ ;  /* 0x0000000104047890 */ /* 0x000fe2000fffe0ff */
[----:B------:R-:W-:Y:S03]  /*05a0*/  BSSY.RECONVERGENT B0, `(.L_x_7) ;  /* 0x0000017000007945 */ /* 0x000fe60003800200 */
[----:B------:R-:W-:Y:S01]  /*05b0*/  UISETP.NE.AND UP0, UPT, UR4, URZ, UPT ;  /* 0x000000ff0400728c */ /* 0x000fe2000bf05270 */
[----:B0-23--:R-:W-:Y:S10]  /*05c0*/  @!P0 BRA `(.L_x_8) ;  /* 0x0000000000508947 */ /* 0x00dff40003800000 */
[----:B------:R-:W-:Y:S04]  /*05d0*/  BSSY.RECONVERGENT B1, `(.L_x_9) ;  /* 0x0000011000017945 */ /* 0x000fe80003800200 */
[----:B------:R-:W-:Y:S05]  /*05e0*/  @P1 BRA `(.L_x_10) ;  /* 0x0000000000301947 */ /* 0x000fea0003800000 */
[----:B------:R-:W0:Y:S01]  /*05f0*/  LDS R12, [R2] ;  /* 0x00000000020c7984 */ /* 0x000e220000000800 */
[----:B------:R-:W-:Y:S01]  /*0600*/  UMOV UR6, 0x80000000 ;  /* 0x8000000000067882 */ /* 0x000fe20000000000 */
[----:B------:R-:W-:Y:S02]  /*0610*/  UMOV UR7, 0x3fc70a3d ;  /* 0x3fc70a3d00077882 */ /* 0x000fe40000000000 */
[----:B------:R-:W2:Y:S01]  /*0620*/  LDS R10, [R3] ;  /* 0x00000000030a7984 */ /* 0x000ea20000000800 */
[----:B0-----:R-:W0:Y:S08]  /*0630*/  F2F.F64.F32 R6, R12 ;  /* 0x0000000c00067310 */ /* 0x001e300000201800 */
[----:B--2---:R-:W2:Y:S01]  /*0640*/  F2F.F64.F32 R10, R10 ;  /* 0x0000000a000a7310 */ /* 0x004ea20000201800 */
[----:B0-----:R-:W-:-:S08]  /*0650*/  DADD R8, R6, R6 ;  /* 0x0000000006087229 */ /* 0x001fd00000000006 */
[----:B--2---:R-:W-:-:S08]  /*0660*/  DADD R8, R8, -R10 ;  /* 0x0000000008087229 */ /* 0x004fd0000000080a */
[----:B------:R-:W-:-:S10]  /*0670*/  DFMA R8, R6, -UR6, R8 ;  /* 0x8000000606087c2b */ /* 0x000fd40008000008 */
[----:B------:R-:W0:Y:S02]  /*0680*/  F2F.F32.F64 R9, R8 ;  /* 0x0000000800097310 */ /* 0x000e240000301000 */
[----:B0-----:R0:W-:Y:S01]  /*0690*/  STS [R4], R9 ;  /* 0x0000000904007388 */ /* 0x0011e20000000800 */
[----:B------:R-:W-:Y:S05]  /*06a0*/  BRA `(.L_x_11) ;  /* 0x00000000000c7947 */ /* 0x000fea0003800000 */
.L_x_10:
[----:B------:R2:W-:Y:S01]  /*06b0*/  STS [R4], RZ ;  /* 0x000000ff04007388 */ /* 0x0005e20000000800 */
[----:B------:R-:W-:-:S03]  /*06c0*/  MOV R9, RZ ;  /* 0x000000ff00097202 */ /* 0x000fc60000000f00 */
[----:B------:R2:W3:Y:S04]  /*06d0*/  LDS R12, [R2] ;  /* 0x00000000020c7984 */ /* 0x0004e80000000800 */
.L_x_11:
[----:B------:R-:W-:Y:S05]  /*06e0*/  BSYNC.RECONVERGENT B1 ;  /* 0x0000000000017941 */ /* 0x000fea0003800200 */
.L_x_9:
[----:B---3--:R3:W-:Y:S04]  /*06f0*/  STS [R3], R12 ;  /* 0x0000000c03007388 */ /* 0x0087e80000000800 */
[----:B------:R3:W-:Y:S02]  /*0700*/  STS [R2], R9 ;  /* 0x0000000902007388 */ /* 0x0007e40000000800 */
.L_x_8:
[----:B------:R-:W-:Y:S05]  /*0710*/  BSYNC.RECONVERGENT B0 ;  /* 0x0000000000007941 */ /* 0x000fea0003800200 */
.L_x_7:
[----:B------:R-:W-:Y:S05]  /*0720*/  BRA.U UP0, `(.L_x_12) ;  /* 0xfffffffd00987547 */ /* 0x000fea000b83ffff */
.L_x_0:
[----:B------:R-:W-:Y:S05]  /*0730*/  @!P0 EXIT ;  /* 0x000000000000894d */ /* 0x000fea0003800000 */
[----:B01-3--:R-:W0:Y:S01]  /*0740*/  LDS R3, [R2] ;  /* 0x0000000002037984 */ /* 0x00be220000000800 */
[----:B--2---:R-:W1:Y:S02]  /*0750*/  LDC.64 R4, c[0x0][0x388] ;  /* 0x0000e200ff047b82 */ /* 0x004e640000000a00 */
[----:B-1----:R-:W-:-:S05]  /*0760*/  IMAD.WIDE.U32 R4, R0, 0x4, R4 ;  /* 0x0000000400047825 */ /* 0x002fca00078e0004 */
[----:B0-----:R-:W-:Y:S01]  /*0770*/  STG.E desc[UR10][R4.64], R3 ;  /* 0x0000000304007986 */ /* 0x001fe2000c10190a */
[----:B------:R-:W-:Y:S05]  /*0780*/  EXIT ;  /* 0x000000000000794d */ /* 0x000fea0003800000 */
.L_x_13:
[----:B------:R-:W-:-:S00]  /*0790*/  BRA `(.L_x_13) ;  /* 0xfffffffc00fc7947 */ /* 0x000fc0000383ffff */
[----:B------:R-:W-:-:S00]  /*07a0*/  NOP ;  /* 0x0000000000007918 */ /* 0x000fc00000000000 */
        /* <DEDUP_REMOVED lines=13> */
.L_x_14:


//--------------------- .nv.shared._Z6updatePfS_S_ii --------------------------
	.section	.nv.shared._Z6updatePfS_S_ii,"aw",@nobits
	.sectionflags	@""
	.align	4
.nv.shared._Z6updatePfS_S_ii:
	.zero		7168


//--------------------- .nv.shared.reserved.0     --------------------------
	.section	.nv.shared.reserved.0,"aw",@nobits
	.weak		__nv_reservedSMEM_offset_0_alias
	.size		__nv_reservedSMEM_offset_0_alias, 0, 64
	.other		__nv_reservedSMEM_offset_0_alias,@"STO_CUDA_RESERVED_SHARED STV_DEFAULT"
__nv_reservedSMEM_offset_0_alias:
	.zero		0
	.zero		64


//--------------------- .nv.constant0._Z6updatePfS_S_ii --------------------------
	.section	.nv.constant0._Z6updatePfS_S_ii,"a",@progbits
	.sectionflags	@""
	.align	4
.nv.constant0._Z6updatePfS_S_ii:
	.zero		928


//--------------------- SYMBOLS --------------------------

	.type		.nv.reservedSmem.offset0,@object
	.size		.nv.reservedSmem.offset0,0x4
	.type		.nv.reservedSmem.cap,@object
	.size		.nv.reservedSmem.cap,0x4
